	.headerflags	@"EF_CUDA_TEXMODE_UNIFIED EF_CUDA_64BIT_ADDRESS EF_CUDA_ACCELERATORS EF_CUDA_SM90 EF_CUDA_VIRTUAL_SM(EF_CUDA_SM90)"
	.elftype	@"ET_EXEC"


//--------------------- .nv.info                  --------------------------
	.section	.nv.info,"",@"SHT_CUDA_INFO"
	.align	4


	//----- nvinfo : EIATTR_REGCOUNT
	.align		4
        /*0000*/ 	.byte	0x04, 0x2f
        /*0002*/ 	.short	(.L_1 - .L_0)
	.align		4
.L_0:
        /*0004*/ 	.word	index@(triton_poi_fused_cat_24)
        /*0008*/ 	.word	0x00000020


	//----- nvinfo : EIATTR_MIN_STACK_SIZE
	.align		4
.L_1:
        /*000c*/ 	.byte	0x04, 0x12
        /*000e*/ 	.short	(.L_3 - .L_2)
	.align		4
.L_2:
        /*0010*/ 	.word	index@(triton_poi_fused_cat_24)
        /*0014*/ 	.word	0x00000000


	//----- nvinfo : EIATTR_FRAME_SIZE
	.align		4
.L_3:
        /*0018*/ 	.byte	0x04, 0x11
        /*001a*/ 	.short	(.L_5 - .L_4)
	.align		4
.L_4:
        /*001c*/ 	.word	index@(triton_poi_fused_cat_24)
        /*0020*/ 	.word	0x00000000


	//----- nvinfo : EIATTR_MIN_STACK_SIZE
	.align		4
.L_5:
        /*0024*/ 	.byte	0x04, 0x12
        /*0026*/ 	.short	(.L_7 - .L_6)
	.align		4
.L_6:
        /*0028*/ 	.word	index@(triton_poi_fused_cat_24)
        /*002c*/ 	.word	0x00000000
.L_7:


//--------------------- .nv.info.triton_poi_fused_cat_24 --------------------------
	.section	.nv.info.triton_poi_fused_cat_24,"",@"SHT_CUDA_INFO"
	.sectionflags	@""
	.align	4


	//----- nvinfo : EIATTR_CUDA_API_VERSION
	.align		4
        /*0000*/ 	.byte	0x04, 0x37
        /*0002*/ 	.short	(.L_9 - .L_8)
.L_8:
        /*0004*/ 	.word	0x0000007c


	//----- nvinfo : EIATTR_KPARAM_INFO
	.align		4
.L_9:
        /*0008*/ 	.byte	0x04, 0x17
        /*000a*/ 	.short	(.L_11 - .L_10)
.L_10:
        /*000c*/ 	.word	0x00000000
        /*0010*/ 	.short	0x0004
        /*0012*/ 	.short	0x0020
        /*0014*/ 	.byte	0x00, 0xf0, 0x11, 0x00


	//----- nvinfo : EIATTR_KPARAM_INFO
	.align		4
.L_11:
        /*0018*/ 	.byte	0x04, 0x17
        /*001a*/ 	.short	(.L_13 - .L_12)
.L_12:
        /*001c*/ 	.word	0x00000000
        /*0020*/ 	.short	0x0003
        /*0022*/ 	.short	0x0018
        /*0024*/ 	.byte	0x00, 0xf4, 0x21, 0x00


	//----- nvinfo : EIATTR_KPARAM_INFO
	.align		4
.L_13:
        /*0028*/ 	.byte	0x04, 0x17
        /*002a*/ 	.short	(.L_15 - .L_14)
.L_14:
        /*002c*/ 	.word	0x00000000
        /*0030*/ 	.short	0x0002
        /*0032*/ 	.short	0x0010
        /*0034*/ 	.byte	0x00, 0xf4, 0x21, 0x00


	//----- nvinfo : EIATTR_KPARAM_INFO
	.align		4
.L_15:
        /*0038*/ 	.byte	0x04, 0x17
        /*003a*/ 	.short	(.L_17 - .L_16)
.L_16:
        /*003c*/ 	.word	0x00000000
        /*0040*/ 	.short	0x0001
        /*0042*/ 	.short	0x0008
        /*0044*/ 	.byte	0x00, 0xf4, 0x21, 0x00


	//----- nvinfo : EIATTR_KPARAM_INFO
	.align		4
.L_17:
        /*0048*/ 	.byte	0x04, 0x17
        /*004a*/ 	.short	(.L_19 - .L_18)
.L_18:
        /*004c*/ 	.word	0x00000000
        /*0050*/ 	.short	0x0000
        /*0052*/ 	.short	0x0000
        /*0054*/ 	.byte	0x00, 0xf4, 0x21, 0x00


	//----- nvinfo : EIATTR_SPARSE_MMA_MASK
	.align		4
.L_19:
        /*0058*/ 	.byte	0x03, 0x50
        /*005a*/ 	.short	0x0000


	//----- nvinfo : EIATTR_MAXREG_COUNT
	.align		4
        /*005c*/ 	.byte	0x03, 0x1b
        /*005e*/ 	.short	0x00ff


	//----- nvinfo : EIATTR_EXIT_INSTR_OFFSETS
	.align		4
        /*0060*/ 	.byte	0x04, 0x1c
        /*0062*/ 	.short	(.L_21 - .L_20)


	//   ....[0]....
.L_20:
        /*0064*/ 	.word	0x00001210


	//----- nvinfo : EIATTR_REQNTID
	.align		4
.L_21:
        /*0068*/ 	.byte	0x04, 0x10
        /*006a*/ 	.short	(.L_23 - .L_22)
.L_22:
        /*006c*/ 	.word	0x00000080
        /*0070*/ 	.word	0x00000001
        /*0074*/ 	.word	0x00000001


	//----- nvinfo : EIATTR_CBANK_PARAM_SIZE
	.align		4
.L_23:
        /*0078*/ 	.byte	0x03, 0x19
        /*007a*/ 	.short	0x0024


	//----- nvinfo : EIATTR_PARAM_CBANK
	.align		4
        /*007c*/ 	.byte	0x04, 0x0a
        /*007e*/ 	.short	(.L_25 - .L_24)
	.align		4
.L_24:
        /*0080*/ 	.word	index@(.nv.constant0.triton_poi_fused_cat_24)
        /*0084*/ 	.short	0x0210
        /*0086*/ 	.short	0x0024


	//----- nvinfo : EIATTR_SW_WAR
	.align		4
.L_25:
        /*0088*/ 	.byte	0x04, 0x36
        /*008a*/ 	.short	(.L_27 - .L_26)
.L_26:
        /*008c*/ 	.word	0x00000008
.L_27:


//--------------------- .nv.callgraph             --------------------------
	.section	.nv.callgraph,"",@"SHT_CUDA_CALLGRAPH"
	.align	4
	.sectionentsize	8
	.align		4
        /*0000*/ 	.word	0x00000000
	.align		4
        /*0004*/ 	.word	0xffffffff
	.align		4
        /*0008*/ 	.word	0x00000000
	.align		4
        /*000c*/ 	.word	0xfffffffe
	.align		4
        /*0010*/ 	.word	0x00000000
	.align		4
        /*0014*/ 	.word	0xfffffffd
	.align		4
        /*0018*/ 	.word	0x00000000
	.align		4
        /*001c*/ 	.word	0xfffffffc


//--------------------- .text.triton_poi_fused_cat_24 --------------------------
	.section	.text.triton_poi_fused_cat_24,"ax",@progbits
	.align	128
        .global         triton_poi_fused_cat_24
        .type           triton_poi_fused_cat_24,@function
        .size           triton_poi_fused_cat_24,(.L_x_1 - triton_poi_fused_cat_24)
        .other          triton_poi_fused_cat_24,@"STO_CUDA_ENTRY STV_DEFAULT"
triton_poi_fused_cat_24:
.text.triton_poi_fused_cat_24:
[----:B------:R-:W-:Y:S01]  /*0000*/  LDC R1, c[0x0][0x28] ;  /* 0x00000a00ff017b82 */ /* 0x000fe20000000800 */
[----:B------:R-:W1:Y:S07]  /*0010*/  S2R R0, SR_TID.X ;  /* 0x0000000000007919 */ /* 0x000e6e0000002100 */
[----:B------:R-:W2:Y:S01]  /*0020*/  LDC.64 R16, c[0x0][0x218] ;  /* 0x00008600ff107b82 */ /* 0x000ea20000000a00 */
[----:B------:R-:W-:Y:S02]  /*0030*/  CS2R R8, SRZ ;  /* 0x0000000000087805 */ /* 0x000fe4000001ff00 */
[----:B------:R-:W-:Y:S01]  /*0040*/  CS2R R10, SRZ ;  /* 0x00000000000a7805 */ /* 0x000fe2000001ff00 */
[----:B------:R-:W3:Y:S01]  /*0050*/  S2R R7, SR_CTAID.X ;  /* 0x0000000000077919 */ /* 0x000ee20000002500 */
[----:B------:R-:W-:Y:S01]  /*0060*/  ULDC.64 UR4, c[0x0][0x208] ;  /* 0x0000820000047ab9 */ /* 0x000fe20000000a00 */
[----:B-1----:R-:W-:-:S04]  /*0070*/  SHF.L.U32 R0, R0, 0x2, RZ ;  /* 0x0000000200007819 */ /* 0x002fc800000006ff */
[----:B------:R-:W-:-:S04]  /*0080*/  LOP3.LUT R0, R0, 0x1fc, RZ, 0xc0, !PT ;  /* 0x000001fc00007812 */ /* 0x000fc800078ec0ff */
[----:B---3--:R-:W-:-:S04]  /*0090*/  LEA R0, R7, R0, 0xa ;  /* 0x0000000007007211 */ /* 0x008fc800078e50ff */
[----:B------:R-:W-:-:S04]  /*00a0*/  SHF.R.S32.HI R3, RZ, 0x1f, R0 ;  /* 0x0000001fff037819 */ /* 0x000fc80000011400 */
[----:B------:R-:W-:-:S04]  /*00b0*/  LEA.HI R3, R3, R0, RZ, 0x7 ;  /* 0x0000000003037211 */ /* 0x000fc800078f38ff */
[----:B------:R-:W-:Y:S02]  /*00c0*/  LOP3.LUT R5, R3, 0xffffff80, RZ, 0xc0, !PT ;  /* 0xffffff8003057812 */ /* 0x000fe400078ec0ff */
[----:B------:R-:W-:Y:S02]  /*00d0*/  SHF.R.S32.HI R15, RZ, 0x7, R3 ;  /* 0x00000007ff0f7819 */ /* 0x000fe40000011403 */
[----:B------:R-:W-:Y:S01]  /*00e0*/  IADD3 R6, R0, -R5, RZ ;  /* 0x8000000500067210 */ /* 0x000fe20007ffe0ff */
[----:B------:R-:W1:Y:S03]  /*00f0*/  LDC.64 R2, c[0x0][0x210] ;  /* 0x00008400ff027b82 */ /* 0x000e660000000a00 */
[----:B------:R-:W-:Y:S02]  /*0100*/  ISETP.GE.AND P0, PT, R6, 0x40, PT ;  /* 0x000000400600780c */ /* 0x000fe40003f06270 */
[----:B------:R-:W-:-:S05]  /*0110*/  LEA R15, R15, R6, 0x6 ;  /* 0x000000060f0f7211 */ /* 0x000fca00078e30ff */
[----:B--2---:R-:W-:-:S06]  /*0120*/  IMAD.WIDE R4, R15, 0x4, R16 ;  /* 0x000000040f047825 */ /* 0x004fcc00078e0210 */
[----:B------:R2:W3:Y:S01]  /*0130*/  @!P0 LDG.E.EL.128 R8, desc[UR4][R4.64] ;  /* 0x0000000404088981 */ /* 0x0004e2000c2e1d00 */
[----:B------:R-:W-:Y:S02]  /*0140*/  CS2R R20, SRZ ;  /* 0x0000000000147805 */ /* 0x000fe4000001ff00 */
[----:B------:R-:W-:Y:S01]  /*0150*/  CS2R R22, SRZ ;  /* 0x0000000000167805 */ /* 0x000fe2000001ff00 */
[----:B-1----:R-:W-:-:S05]  /*0160*/  IMAD.WIDE R18, R15, 0x4, R2 ;  /* 0x000000040f127825 */ /* 0x002fca00078e0202 */
[----:B------:R1:W4:Y:S01]  /*0170*/  @!P0 LDG.E.EL.128 R20, desc[UR4][R18.64] ;  /* 0x0000000412148981 */ /* 0x000322000c2e1d00 */
[----:B------:R-:W-:Y:S02]  /*0180*/  SHF.R.S32.HI R7, RZ, 0x15, R7 ;  /* 0x00000015ff077819 */ /* 0x000fe40000011407 */
[----:B--2---:R-:W-:Y:S02]  /*0190*/  CS2R R4, SRZ ;  /* 0x0000000000047805 */ /* 0x004fe4000001ff00 */
[----:B------:R-:W-:-:S04]  /*01a0*/  SGXT R7, R7, 0x1 ;  /* 0x000000010707781a */ /* 0x000fc80000000200 */
[----:B------:R-:W-:-:S04]  /*01b0*/  LEA.HI R7, R7, R0, RZ, 0x7 ;  /* 0x0000000007077211 */ /* 0x000fc800078f38ff */
[----:B------:R-:W-:-:S04]  /*01c0*/  IADD3 R7, R7, 0x200, RZ ;  /* 0x0000020007077810 */ /* 0x000fc80007ffe0ff */
[----:B------:R-:W-:-:S04]  /*01d0*/  SHF.R.S32.HI R7, RZ, 0x7, R7 ;  /* 0x00000007ff077819 */ /* 0x000fc80000011407 */
[----:B------:R-:W-:Y:S02]  /*01e0*/  LEA R13, R7, R6, 0x6 ;  /* 0x00000006070d7211 */ /* 0x000fe400078e30ff */
[----:B------:R-:W-:-:S03]  /*01f0*/  CS2R R6, SRZ ;  /* 0x0000000000067805 */ /* 0x000fc6000001ff00 */
[----:B------:R-:W-:-:S05]  /*0200*/  IMAD.WIDE R16, R13, 0x4, R16 ;  /* 0x000000040d107825 */ /* 0x000fca00078e0210 */
[----:B------:R2:W5:Y:S01]  /*0210*/  @!P0 LDG.E.EL.128 R4, desc[UR4][R16.64] ;  /* 0x0000000410048981 */ /* 0x000562000c2e1d00 */
[----:B------:R-:W-:Y:S01]  /*0220*/  HFMA2.MMA R24, -RZ, RZ, 1.625, 0 ;  /* 0x3e800000ff187435 */ /* 0x000fe200000001ff */
[----:B------:R-:W-:Y:S01]  /*0230*/  IMAD.WIDE R2, R13, 0x4, R2 ;  /* 0x000000040d027825 */ /* 0x000fe200078e0202 */
[----:B---3--:R-:W-:-:S05]  /*0240*/  SEL R14, R8, RZ, !P0 ;  /* 0x000000ff080e7207 */ /* 0x008fca0004000000 */
[----:B------:R-:W-:-:S04]  /*0250*/  FADD R8, RZ, -R14 ;  /* 0x8000000eff087221 */ /* 0x000fc80000000000 */
[----:B------:R-:W-:-:S05]  /*0260*/  FMUL R8, R8, 1.4426950216293334961 ;  /* 0x3fb8aa3b08087820 */ /* 0x000fca0000400000 */
[----:B------:R-:W-:-:S13]  /*0270*/  FSETP.GEU.AND P1, PT, R8, -126, PT ;  /* 0xc2fc00000800780b */ /* 0x000fda0003f2e000 */
[----:B------:R-:W-:-:S04]  /*0280*/  @!P1 FMUL R8, R8, 0.5 ;  /* 0x3f00000008089820 */ /* 0x000fc80000400000 */
[----:B------:R-:W3:Y:S02]  /*0290*/  MUFU.EX2 R12, R8 ;  /* 0x00000008000c7308 */ /* 0x000ee40000000800 */
[----:B---3--:R-:W-:-:S04]  /*02a0*/  @!P1 FMUL R12, R12, R12 ;  /* 0x0000000c0c0c9220 */ /* 0x008fc80000400000 */
[----:B------:R-:W-:-:S05]  /*02b0*/  FADD R26, R12, 1 ;  /* 0x3f8000000c1a7421 */ /* 0x000fca0000000000 */
[----:B------:R-:W-:Y:S02]  /*02c0*/  FSETP.GT.AND P1, PT, R26, 8.50705917302346158658e+37, PT ;  /* 0x7e8000001a00780b */ /* 0x000fe40003f24000 */
[----:B------:R-:W-:-:S11]  /*02d0*/  SEL R12, R9, RZ, !P0 ;  /* 0x000000ff090c7207 */ /* 0x000fd60004000000 */
[----:B------:R-:W-:-:S04]  /*02e0*/  @P1 FMUL R26, R26, 0.25 ;  /* 0x3e8000001a1a1820 */ /* 0x000fc80000400000 */
[----:B-1----:R-:W1:Y:S01]  /*02f0*/  MUFU.RCP R19, R26 ;  /* 0x0000001a00137308 */ /* 0x002e620000001000 */
[----:B--2---:R-:W-:Y:S02]  /*0300*/  SEL R16, R10, RZ, !P0 ;  /* 0x000000ff0a107207 */ /* 0x004fe40004000000 */
[----:B------:R-:W-:Y:S01]  /*0310*/  FSEL R10, R24, 1, P1 ;  /* 0x3f800000180a7808 */ /* 0x000fe20000800000 */
[----:B------:R-:W-:Y:S01]  /*0320*/  FADD R17, RZ, -R12 ;  /* 0x8000000cff117221 */ /* 0x000fe20000000000 */
[----:B------:R-:W-:Y:S01]  /*0330*/  SEL R25, R11, RZ, !P0 ;  /* 0x000000ff0b197207 */ /* 0x000fe20004000000 */
[----:B------:R-:W-:Y:S02]  /*0340*/  FADD R18, RZ, -R16 ;  /* 0x80000010ff127221 */ /* 0x000fe40000000000 */
[----:B------:R-:W-:Y:S01]  /*0350*/  FMUL R17, R17, 1.4426950216293334961 ;  /* 0x3fb8aa3b11117820 */ /* 0x000fe20000400000 */
[----:B-1----:R-:W-:Y:S01]  /*0360*/  FMUL R19, R19, R10 ;  /* 0x0000000a13137220 */ /* 0x002fe20000400000 */
[----:B------:R-:W-:-:S03]  /*0370*/  FADD R10, RZ, -R25 ;  /* 0x80000019ff0a7221 */ /* 0x000fc60000000000 */
[----:B------:R-:W-:Y:S01]  /*0380*/  FSETP.GEU.AND P1, PT, R17, -126, PT ;  /* 0xc2fc00001100780b */ /* 0x000fe20003f2e000 */
[----:B------:R-:W-:Y:S01]  /*0390*/  FMUL R18, R18, 1.4426950216293334961 ;  /* 0x3fb8aa3b12127820 */ /* 0x000fe20000400000 */
[----:B------:R-:W-:-:S04]  /*03a0*/  FMUL R26, R10, 1.4426950216293334961 ;  /* 0x3fb8aa3b0a1a7820 */ /* 0x000fc80000400000 */
[----:B------:R-:W-:Y:S02]  /*03b0*/  FSETP.GEU.AND P2, PT, R18, -126, PT ;  /* 0xc2fc00001200780b */ /* 0x000fe40003f4e000 */
[----:B------:R-:W-:Y:S02]  /*03c0*/  FSETP.GEU.AND P3, PT, R26, -126, PT ;  /* 0xc2fc00001a00780b */ /* 0x000fe40003f6e000 */
[----:B------:R-:W-:Y:S02]  /*03d0*/  CS2R R8, SRZ ;  /* 0x0000000000087805 */ /* 0x000fe4000001ff00 */
[----:B------:R-:W-:Y:S01]  /*03e0*/  CS2R R10, SRZ ;  /* 0x00000000000a7805 */ /* 0x000fe2000001ff00 */
[----:B------:R-:W-:-:S05]  /*03f0*/  @!P1 FMUL R17, R17, 0.5 ;  /* 0x3f00000011119820 */ /* 0x000fca0000400000 */
[----:B------:R1:W2:Y:S01]  /*0400*/  @!P0 LDG.E.EL.128 R8, desc[UR4][R2.64] ;  /* 0x0000000402088981 */ /* 0x0002a2000c2e1d00 */
[----:B------:R-:W3:Y:S01]  /*0410*/  MUFU.EX2 R28, R17 ;  /* 0x00000011001c7308 */ /* 0x000ee20000000800 */
[----:B------:R-:W-:Y:S01]  /*0420*/  @!P2 FMUL R18, R18, 0.5 ;  /* 0x3f0000001212a820 */ /* 0x000fe20000400000 */
[----:B------:R-:W-:-:S06]  /*0430*/  @!P3 FMUL R26, R26, 0.5 ;  /* 0x3f0000001a1ab820 */ /* 0x000fcc0000400000 */
[----:B-1----:R1:W4:Y:S08]  /*0440*/  MUFU.EX2 R2, R26 ;  /* 0x0000001a00027308 */ /* 0x0023300000000800 */
[----:B------:R5:W5:Y:S01]  /*0450*/  MUFU.EX2 R29, R18 ;  /* 0x00000012001d7308 */ /* 0x000b620000000800 */
[----:B-1----:R-:W1:Y:S01]  /*0460*/  LDC.64 R26, c[0x0][0x220] ;  /* 0x00008800ff1a7b82 */ /* 0x002e620000000a00 */
[----:B---3--:R-:W-:-:S04]  /*0470*/  @!P1 FMUL R28, R28, R28 ;  /* 0x0000001c1c1c9220 */ /* 0x008fc80000400000 */
[----:B------:R-:W-:Y:S01]  /*0480*/  FADD R28, R28, 1 ;  /* 0x3f8000001c1c7421 */ /* 0x000fe20000000000 */
[----:B0---4-:R-:W-:-:S04]  /*0490*/  @!P3 FMUL R2, R2, R2 ;  /* 0x000000020202b220 */ /* 0x011fc80000400000 */
[----:B-----5:R-:W-:Y:S01]  /*04a0*/  FADD R18, R2, 1 ;  /* 0x3f80000002127421 */ /* 0x020fe20000000000 */
[----:B------:R-:W-:Y:S01]  /*04b0*/  FSETP.GT.AND P1, PT, R28, 8.50705917302346158658e+37, PT ;  /* 0x7e8000001c00780b */ /* 0x000fe20003f24000 */
[----:B------:R-:W-:-:S03]  /*04c0*/  @!P2 FMUL R29, R29, R29 ;  /* 0x0000001d1d1da220 */ /* 0x000fc60000400000 */
[----:B------:R-:W-:Y:S01]  /*04d0*/  FSETP.GT.AND P4, PT, R18, 8.50705917302346158658e+37, PT ;  /* 0x7e8000001200780b */ /* 0x000fe20003f84000 */
[----:B------:R-:W-:Y:S01]  /*04e0*/  FADD R17, R29, 1 ;  /* 0x3f8000001d117421 */ /* 0x000fe20000000000 */
[----:B------:R-:W-:-:S04]  /*04f0*/  SEL R3, R20, RZ, !P0 ;  /* 0x000000ff14037207 */ /* 0x000fc80004000000 */
[----:B------:R-:W-:Y:S01]  /*0500*/  FSETP.GT.AND P2, PT, R17, 8.50705917302346158658e+37, PT ;  /* 0x7e8000001100780b */ /* 0x000fe20003f44000 */
[----:B------:R-:W-:Y:S02]  /*0510*/  FFMA R20, R14, R19, R3 ;  /* 0x000000130e147223 */ /* 0x000fe40000000003 */
[----:B------:R-:W-:Y:S01]  /*0520*/  @P1 FMUL R28, R28, 0.25 ;  /* 0x3e8000001c1c1820 */ /* 0x000fe20000400000 */
[----:B-1----:R-:W-:-:S04]  /*0530*/  IMAD.WIDE R2, R15, 0x4, R26 ;  /* 0x000000040f027825 */ /* 0x002fc800078e021a */
[----:B------:R-:W-:Y:S01]  /*0540*/  @P4 FMUL R18, R18, 0.25 ;  /* 0x3e80000012124820 */ /* 0x000fe20000400000 */
[----:B------:R-:W-:Y:S01]  /*0550*/  IMAD.WIDE R26, R13, 0x4, R26 ;  /* 0x000000040d1a7825 */ /* 0x000fe200078e021a */
[----:B------:R-:W-:Y:S01]  /*0560*/  SHF.R.S32.HI R13, RZ, 0x1f, R0 ;  /* 0x0000001fff0d7819 */ /* 0x000fe20000011400 */
[----:B------:R-:W0:Y:S03]  /*0570*/  MUFU.RCP R14, R28 ;  /* 0x0000001c000e7308 */ /* 0x000e260000001000 */
[----:B------:R-:W-:Y:S01]  /*0580*/  LEA.HI R15, R13, R0, RZ, 0x7 ;  /* 0x000000000d0f7211 */ /* 0x000fe200078f38ff */
[----:B------:R-:W-:-:S03]  /*0590*/  @P2 FMUL R17, R17, 0.25 ;  /* 0x3e80000011112820 */ /* 0x000fc60000400000 */
[----:B------:R-:W-:Y:S01]  /*05a0*/  LOP3.LUT R15, R15, 0xffffff80, RZ, 0xc0, !PT ;  /* 0xffffff800f0f7812 */ /* 0x000fe200078ec0ff */
[----:B------:R-:W1:Y:S01]  /*05b0*/  MUFU.RCP R19, R17 ;  /* 0x0000001100137308 */ /* 0x000e620000001000 */
[----:B------:R-:W-:Y:S02]  /*05c0*/  FSEL R13, R24, 1, P1 ;  /* 0x3f800000180d7808 */ /* 0x000fe40000800000 */
[----:B------:R-:W-:-:S05]  /*05d0*/  IADD3 R15, R0, -R15, RZ ;  /* 0x8000000f000f7210 */ /* 0x000fca0007ffe0ff */
[----:B------:R-:W3:Y:S01]  /*05e0*/  MUFU.RCP R18, R18 ;  /* 0x0000001200127308 */ /* 0x000ee20000001000 */
[----:B0-----:R-:W-:Y:S01]  /*05f0*/  FMUL R13, R14, R13 ;  /* 0x0000000d0e0d7220 */ /* 0x001fe20000400000 */
[----:B------:R-:W-:Y:S02]  /*0600*/  ISETP.GT.AND P3, PT, R15, 0x3f, PT ;  /* 0x0000003f0f00780c */ /* 0x000fe40003f64270 */
[C---:B------:R-:W-:Y:S02]  /*0610*/  FSEL R14, R24.reuse, 1, P2 ;  /* 0x3f800000180e7808 */ /* 0x040fe40001000000 */
[----:B------:R-:W-:Y:S02]  /*0620*/  FSEL R15, R24, 1, P4 ;  /* 0x3f800000180f7808 */ /* 0x000fe40002000000 */
[----:B------:R-:W-:Y:S01]  /*0630*/  SEL R21, R21, RZ, !P0 ;  /* 0x000000ff15157207 */ /* 0x000fe20004000000 */
[----:B-1----:R-:W-:-:S04]  /*0640*/  FMUL R19, R19, R14 ;  /* 0x0000000e13137220 */ /* 0x002fc80000400000 */
[----:B------:R-:W-:Y:S01]  /*0650*/  FFMA R21, R12, R13, R21 ;  /* 0x0000000d0c157223 */ /* 0x000fe20000000015 */
[----:B------:R-:W-:Y:S01]  /*0660*/  CS2R R12, SRZ ;  /* 0x00000000000c7805 */ /* 0x000fe2000001ff00 */
[----:B---3--:R-:W-:Y:S01]  /*0670*/  FMUL R28, R18, R15 ;  /* 0x0000000f121c7220 */ /* 0x008fe20000400000 */
[----:B------:R-:W-:-:S06]  /*0680*/  CS2R R14, SRZ ;  /* 0x00000000000e7805 */ /* 0x000fcc000001ff00 */
[----:B------:R0:W3:Y:S01]  /*0690*/  @P3 LDG.E.EL.128 R12, desc[UR4][R26.64+-0x100] ;  /* 0xffff00041a0c3981 */ /* 0x0000e2000c2e1d00 */
[----:B------:R-:W-:-:S05]  /*06a0*/  SEL R17, R22, RZ, !P0 ;  /* 0x000000ff16117207 */ /* 0x000fca0004000000 */
[----:B------:R-:W-:Y:S01]  /*06b0*/  FFMA R22, R16, R19, R17 ;  /* 0x0000001310167223 */ /* 0x000fe20000000011 */
[----:B------:R-:W-:Y:S02]  /*06c0*/  CS2R R16, SRZ ;  /* 0x0000000000107805 */ /* 0x000fe4000001ff00 */
[----:B------:R-:W-:-:S06]  /*06d0*/  CS2R R18, SRZ ;  /* 0x0000000000127805 */ /* 0x000fcc000001ff00 */
[----:B------:R1:W4:Y:S01]  /*06e0*/  @P3 LDG.E.EL.128 R16, desc[UR4][R2.64+-0x100] ;  /* 0xffff000402103981 */ /* 0x000322000c2e1d00 */
[----:B------:R-:W-:Y:S02]  /*06f0*/  SEL R23, R23, RZ, !P0 ;  /* 0x000000ff17177207 */ /* 0x000fe40004000000 */
[----:B------:R-:W-:-:S03]  /*0700*/  SEL R4, R4, RZ, !P0 ;  /* 0x000000ff04047207 */ /* 0x000fc60004000000 */
[----:B------:R-:W-:Y:S02]  /*0710*/  FFMA R23, R25, R28, R23 ;  /* 0x0000001c19177223 */ /* 0x000fe40000000017 */
[----:B------:R-:W-:-:S04]  /*0720*/  FADD R25, RZ, -R4 ;  /* 0x80000004ff197221 */ /* 0x000fc80000000000 */
[----:B------:R-:W-:-:S05]  /*0730*/  FMUL R25, R25, 1.4426950216293334961 ;  /* 0x3fb8aa3b19197820 */ /* 0x000fca0000400000 */
[----:B------:R-:W-:-:S13]  /*0740*/  FSETP.GEU.AND P1, PT, R25, -126, PT ;  /* 0xc2fc00001900780b */ /* 0x000fda0003f2e000 */
[----:B------:R-:W-:-:S04]  /*0750*/  @!P1 FMUL R25, R25, 0.5 ;  /* 0x3f00000019199820 */ /* 0x000fc80000400000 */
[----:B0-----:R-:W0:Y:S02]  /*0760*/  MUFU.EX2 R26, R25 ;  /* 0x00000019001a7308 */ /* 0x001e240000000800 */
[----:B0-----:R-:W-:-:S04]  /*0770*/  @!P1 FMUL R26, R26, R26 ;  /* 0x0000001a1a1a9220 */ /* 0x001fc80000400000 */
[----:B------:R-:W-:-:S05]  /*0780*/  FADD R26, R26, 1 ;  /* 0x3f8000001a1a7421 */ /* 0x000fca0000000000 */
[----:B------:R-:W-:-:S13]  /*0790*/  FSETP.GT.AND P1, PT, R26, 8.50705917302346158658e+37, PT ;  /* 0x7e8000001a00780b */ /* 0x000fda0003f24000 */
[----:B------:R-:W-:-:S06]  /*07a0*/  @P1 FMUL R26, R26, 0.25 ;  /* 0x3e8000001a1a1820 */ /* 0x000fcc0000400000 */
[----:B------:R-:W0:Y:S01]  /*07b0*/  MUFU.RCP R26, R26 ;  /* 0x0000001a001a7308 */ /* 0x000e220000001000 */
[----:B------:R-:W-:Y:S02]  /*07c0*/  SEL R5, R5, RZ, !P0 ;  /* 0x000000ff05057207 */ /* 0x000fe40004000000 */
[----:B-1----:R-:W-:-:S03]  /*07d0*/  FSEL R3, R24, 1, P1 ;  /* 0x3f80000018037808 */ /* 0x002fc60000800000 */
[----:B------:R-:W-:Y:S02]  /*07e0*/  FADD R2, RZ, -R5 ;  /* 0x80000005ff027221 */ /* 0x000fe40000000000 */
[----:B0-----:R-:W-:Y:S02]  /*07f0*/  FMUL R27, R26, R3 ;  /* 0x000000031a1b7220 */ /* 0x001fe40000400000 */
[----:B------:R-:W-:-:S05]  /*0800*/  FMUL R3, R2, 1.4426950216293334961 ;  /* 0x3fb8aa3b02037820 */ /* 0x000fca0000400000 */
[----:B------:R-:W-:-:S13]  /*0810*/  FSETP.GEU.AND P1, PT, R3, -126, PT ;  /* 0xc2fc00000300780b */ /* 0x000fda0003f2e000 */
[----:B------:R-:W-:-:S04]  /*0820*/  @!P1 FMUL R3, R3, 0.5 ;  /* 0x3f00000003039820 */ /* 0x000fc80000400000 */
[----:B------:R-:W0:Y:S01]  /*0830*/  MUFU.EX2 R2, R3 ;  /* 0x0000000300027308 */ /* 0x000e220000000800 */
[----:B------:R-:W-:Y:S01]  /*0840*/  SEL R6, R6, RZ, !P0 ;  /* 0x000000ff06067207 */ /* 0x000fe20004000000 */
[----:B0-----:R-:W-:-:S04]  /*0850*/  @!P1 FMUL R2, R2, R2 ;  /* 0x0000000202029220 */ /* 0x001fc80000400000 */
[----:B------:R-:W-:-:S05]  /*0860*/  FADD R25, R2, 1 ;  /* 0x3f80000002197421 */ /* 0x000fca0000000000 */
[----:B------:R-:W-:Y:S01]  /*0870*/  FSETP.GT.AND P1, PT, R25, 8.50705917302346158658e+37, PT ;  /* 0x7e8000001900780b */ /* 0x000fe20003f24000 */
[----:B------:R-:W-:Y:S01]  /*0880*/  FADD R2, RZ, -R6 ;  /* 0x80000006ff027221 */ /* 0x000fe20000000000 */
[----:B------:R-:W-:-:S11]  /*0890*/  SEL R7, R7, RZ, !P0 ;  /* 0x000000ff07077207 */ /* 0x000fd60004000000 */
[----:B------:R-:W-:Y:S01]  /*08a0*/  @P1 FMUL R25, R25, 0.25 ;  /* 0x3e80000019191820 */ /* 0x000fe20000400000 */
[----:B------:R-:W-:-:S05]  /*08b0*/  FADD R3, RZ, -R7 ;  /* 0x80000007ff037221 */ /* 0x000fca0000000000 */
[----:B------:R-:W0:Y:S01]  /*08c0*/  MUFU.RCP R25, R25 ;  /* 0x0000001900197308 */ /* 0x000e220000001000 */
[----:B------:R-:W-:-:S05]  /*08d0*/  FMUL R3, R3, 1.4426950216293334961 ;  /* 0x3fb8aa3b03037820 */ /* 0x000fca0000400000 */
[----:B------:R-:W-:Y:S02]  /*08e0*/  FSETP.GEU.AND P4, PT, R3, -126, PT ;  /* 0xc2fc00000300780b */ /* 0x000fe40003f8e000 */
[----:B--2---:R-:W-:Y:S01]  /*08f0*/  SEL R29, R8, RZ, !P0 ;  /* 0x000000ff081d7207 */ /* 0x004fe20004000000 */
[----:B------:R-:W-:-:S05]  /*0900*/  FMUL R8, R2, 1.4426950216293334961 ;  /* 0x3fb8aa3b02087820 */ /* 0x000fca0000400000 */
[----:B------:R-:W-:Y:S02]  /*0910*/  FSETP.GEU.AND P2, PT, R8, -126, PT ;  /* 0xc2fc00000800780b */ /* 0x000fe40003f4e000 */
[----:B------:R-:W-:Y:S02]  /*0920*/  FSEL R2, R24, 1, P1 ;  /* 0x3f80000018027808 */ /* 0x000fe40000800000 */
[----:B------:R-:W-:-:S03]  /*0930*/  SEL R28, R9, RZ, !P0 ;  /* 0x000000ff091c7207 */ /* 0x000fc60004000000 */
[----:B0-----:R-:W-:-:S06]  /*0940*/  FMUL R26, R25, R2 ;  /* 0x00000002191a7220 */ /* 0x001fcc0000400000 */
[----:B------:R-:W-:Y:S01]  /*0950*/  @!P2 FMUL R8, R8, 0.5 ;  /* 0x3f0000000808a820 */ /* 0x000fe20000400000 */
[----:B------:R-:W-:-:S03]  /*0960*/  FFMA R4, R4, R27, R29 ;  /* 0x0000001b04047223 */ /* 0x000fc6000000001d */
[----:B------:R-:W0:Y:S01]  /*0970*/  MUFU.EX2 R2, R8 ;  /* 0x0000000800027308 */ /* 0x000e220000000800 */
[----:B------:R-:W-:Y:S01]  /*0980*/  @!P4 FMUL R3, R3, 0.5 ;  /* 0x3f0000000303c820 */ /* 0x000fe20000400000 */
[----:B------:R-:W-:Y:S01]  /*0990*/  FFMA R5, R5, R26, R28 ;  /* 0x0000001a05057223 */ /* 0x000fe2000000001c */
[----:B0-----:R-:W-:-:S04]  /*09a0*/  @!P2 FMUL R2, R2, R2 ;  /* 0x000000020202a220 */ /* 0x001fc80000400000 */
[----:B------:R-:W-:-:S05]  /*09b0*/  FADD R2, R2, 1 ;  /* 0x3f80000002027421 */ /* 0x000fca0000000000 */
[----:B------:R-:W-:Y:S02]  /*09c0*/  FSETP.GT.AND P1, PT, R2, 8.50705917302346158658e+37, PT ;  /* 0x7e8000000200780b */ /* 0x000fe40003f24000 */
[----:B---3--:R-:W-:-:S05]  /*09d0*/  SEL R12, R12, RZ, P3 ;  /* 0x000000ff0c0c7207 */ /* 0x008fca0001800000 */
[----:B------:R-:W-:-:S04]  /*09e0*/  FADD R9, RZ, -R12 ;  /* 0x8000000cff097221 */ /* 0x000fc80000000000 */
[----:B------:R-:W-:-:S05]  /*09f0*/  FMUL R27, R9, 1.4426950216293334961 ;  /* 0x3fb8aa3b091b7820 */ /* 0x000fca0000400000 */
[----:B------:R-:W-:Y:S01]  /*0a00*/  FSETP.GEU.AND P5, PT, R27, -126, PT ;  /* 0xc2fc00001b00780b */ /* 0x000fe20003fae000 */
[----:B------:R-:W0:-:S12]  /*0a10*/  MUFU.EX2 R9, R3 ;  /* 0x0000000300097308 */ /* 0x000e180000000800 */
[----:B------:R-:W-:-:S04]  /*0a20*/  @!P5 FMUL R27, R27, 0.5 ;  /* 0x3f0000001b1bd820 */ /* 0x000fc80000400000 */
[----:B------:R-:W1:Y:S01]  /*0a30*/  MUFU.EX2 R28, R27 ;  /* 0x0000001b001c7308 */ /* 0x000e620000000800 */
[----:B0-----:R-:W-:-:S04]  /*0a40*/  @!P4 FMUL R9, R9, R9 ;  /* 0x000000090909c220 */ /* 0x001fc80000400000 */
[----:B------:R-:W-:Y:S01]  /*0a50*/  FADD R8, R9, 1 ;  /* 0x3f80000009087421 */ /* 0x000fe20000000000 */
[----:B------:R-:W-:-:S04]  /*0a60*/  @P1 FMUL R2, R2, 0.25 ;  /* 0x3e80000002021820 */ /* 0x000fc80000400000 */
[----:B------:R-:W-:Y:S01]  /*0a70*/  FSETP.GT.AND P2, PT, R8, 8.50705917302346158658e+37, PT ;  /* 0x7e8000000800780b */ /* 0x000fe20003f44000 */
[----:B------:R-:W0:Y:S01]  /*0a80*/  MUFU.RCP R25, R2 ;  /* 0x0000000200197308 */ /* 0x000e220000001000 */
[----:B-1----:R-:W-:-:S04]  /*0a90*/  @!P5 FMUL R28, R28, R28 ;  /* 0x0000001c1c1cd220 */ /* 0x002fc80000400000 */
[----:B------:R-:W-:Y:S01]  /*0aa0*/  FADD R9, R28, 1 ;  /* 0x3f8000001c097421 */ /* 0x000fe20000000000 */
[----:B------:R-:W-:-:S06]  /*0ab0*/  SEL R13, R13, RZ, P3 ;  /* 0x000000ff0d0d7207 */ /* 0x000fcc0001800000 */
[----:B------:R-:W-:Y:S01]  /*0ac0*/  @P2 FMUL R8, R8, 0.25 ;  /* 0x3e80000008082820 */ /* 0x000fe20000400000 */
[----:B------:R-:W-:Y:S02]  /*0ad0*/  FSETP.GT.AND P4, PT, R9, 8.50705917302346158658e+37, PT ;  /* 0x7e8000000900780b */ /* 0x000fe40003f84000 */
[----:B------:R-:W-:Y:S01]  /*0ae0*/  FSEL R26, R24, 1, P1 ;  /* 0x3f800000181a7808 */ /* 0x000fe20000800000 */
[----:B------:R-:W-:Y:S01]  /*0af0*/  FADD R3, RZ, -R13 ;  /* 0x8000000dff037221 */ /* 0x000fe20000000000 */
[----:B------:R-:W-:Y:S01]  /*0b00*/  SEL R27, R10, RZ, !P0 ;  /* 0x000000ff0a1b7207 */ /* 0x000fe20004000000 */
[----:B------:R-:W1:Y:S02]  /*0b10*/  MUFU.RCP R8, R8 ;  /* 0x0000000800087308 */ /* 0x000e640000001000 */
[----:B0-----:R-:W-:Y:S01]  /*0b20*/  FMUL R25, R25, R26 ;  /* 0x0000001a19197220 */ /* 0x001fe20000400000 */
[----:B------:R-:W-:Y:S01]  /*0b30*/  FMUL R3, R3, 1.4426950216293334961 ;  /* 0x3fb8aa3b03037820 */ /* 0x000fe20000400000 */
[----:B------:R-:W-:-:S02]  /*0b40*/  SEL R14, R14, RZ, P3 ;  /* 0x000000ff0e0e7207 */ /* 0x000fc40001800000 */
[----:B------:R-:W-:Y:S01]  /*0b50*/  FFMA R6, R6, R25, R27 ;  /* 0x0000001906067223 */ /* 0x000fe2000000001b */
[----:B------:R-:W-:Y:S01]  /*0b60*/  FSEL R25, R24, 1, P2 ;  /* 0x3f80000018197808 */ /* 0x000fe20001000000 */
[----:B------:R-:W-:Y:S01]  /*0b70*/  @P4 FMUL R9, R9, 0.25 ;  /* 0x3e80000009094820 */ /* 0x000fe20000400000 */
[----:B------:R-:W-:Y:S01]  /*0b80*/  FSETP.GEU.AND P2, PT, R3, -126, PT ;  /* 0xc2fc00000300780b */ /* 0x000fe20003f4e000 */
[----:B------:R-:W-:Y:S01]  /*0b90*/  FADD R2, RZ, -R14 ;  /* 0x8000000eff027221 */ /* 0x000fe20000000000 */
[----:B----4-:R-:W-:-:S03]  /*0ba0*/  SEL R16, R16, RZ, P3 ;  /* 0x000000ff10107207 */ /* 0x010fc60001800000 */
[----:B------:R-:W-:Y:S01]  /*0bb0*/  FMUL R2, R2, 1.4426950216293334961 ;  /* 0x3fb8aa3b02027820 */ /* 0x000fe20000400000 */
[----:B------:R-:W0:Y:S01]  /*0bc0*/  MUFU.RCP R9, R9 ;  /* 0x0000000900097308 */ /* 0x000e220000001000 */
[----:B-1----:R-:W-:Y:S01]  /*0bd0*/  FMUL R10, R8, R25 ;  /* 0x00000019080a7220 */ /* 0x002fe20000400000 */
[----:B------:R-:W-:Y:S01]  /*0be0*/  FADD R8, RZ, -R16 ;  /* 0x80000010ff087221 */ /* 0x000fe20000000000 */
[----:B------:R-:W-:Y:S02]  /*0bf0*/  SEL R26, R11, RZ, !P0 ;  /* 0x000000ff0b1a7207 */ /* 0x000fe40004000000 */
[----:B------:R-:W-:Y:S01]  /*0c00*/  FSETP.GEU.AND P1, PT, R2, -126, PT ;  /* 0xc2fc00000200780b */ /* 0x000fe20003f2e000 */
[----:B------:R-:W-:Y:S01]  /*0c10*/  FMUL R8, R8, 1.4426950216293334961 ;  /* 0x3fb8aa3b08087820 */ /* 0x000fe20000400000 */
[----:B------:R-:W-:Y:S01]  /*0c20*/  @!P2 FMUL R3, R3, 0.5 ;  /* 0x3f0000000303a820 */ /* 0x000fe20000400000 */
[----:B------:R-:W-:Y:S01]  /*0c30*/  SEL R18, R18, RZ, P3 ;  /* 0x000000ff12127207 */ /* 0x000fe20001800000 */
[----:B------:R-:W-:Y:S01]  /*0c40*/  FFMA R7, R7, R10, R26 ;  /* 0x0000000a07077223 */ /* 0x000fe2000000001a */
[----:B------:R-:W-:-:S02]  /*0c50*/  SEL R17, R17, RZ, P3 ;  /* 0x000000ff11117207 */ /* 0x000fc40001800000 */
[----:B------:R-:W-:Y:S01]  /*0c60*/  FSEL R26, R24, 1, P4 ;  /* 0x3f800000181a7808 */ /* 0x000fe20002000000 */
[----:B------:R-:W-:Y:S01]  /*0c70*/  FADD R11, RZ, -R18 ;  /* 0x80000012ff0b7221 */ /* 0x000fe20000000000 */
[----:B------:R-:W-:Y:S01]  /*0c80*/  FSETP.GEU.AND P6, PT, R8, -126, PT ;  /* 0xc2fc00000800780b */ /* 0x000fe20003fce000 */
[----:B------:R-:W1:Y:S01]  /*0c90*/  MUFU.EX2 R3, R3 ;  /* 0x0000000300037308 */ /* 0x000e620000000800 */
[----:B------:R-:W-:Y:S01]  /*0ca0*/  FADD R10, RZ, -R17 ;  /* 0x80000011ff0a7221 */ /* 0x000fe20000000000 */
[----:B0-----:R-:W-:Y:S01]  /*0cb0*/  FMUL R25, R9, R26 ;  /* 0x0000001a09197220 */ /* 0x001fe20000400000 */
[----:B------:R-:W-:Y:S01]  /*0cc0*/  SEL R19, R19, RZ, P3 ;  /* 0x000000ff13137207 */ /* 0x000fe20001800000 */
[----:B------:R-:W-:Y:S01]  /*0cd0*/  FMUL R11, R11, 1.4426950216293334961 ;  /* 0x3fb8aa3b0b0b7820 */ /* 0x000fe20000400000 */
[----:B------:R-:W-:Y:S01]  /*0ce0*/  @!P1 FMUL R2, R2, 0.5 ;  /* 0x3f00000002029820 */ /* 0x000fe20000400000 */
[----:B------:R-:W-:Y:S01]  /*0cf0*/  FMUL R10, R10, 1.4426950216293334961 ;  /* 0x3fb8aa3b0a0a7820 */ /* 0x000fe20000400000 */
[----:B------:R-:W-:Y:S01]  /*0d00*/  @P0 FMUL R4, R12, R25 ;  /* 0x000000190c040220 */ /* 0x000fe20000400000 */
[----:B------:R-:W-:Y:S01]  /*0d10*/  FADD R12, RZ, -R19 ;  /* 0x80000013ff0c7221 */ /* 0x000fe20000000000 */
[----:B------:R-:W-:-:S02]  /*0d20*/  FSETP.GEU.AND P4, PT, R11, -126, PT ;  /* 0xc2fc00000b00780b */ /* 0x000fc40003f8e000 */
[----:B------:R-:W-:Y:S01]  /*0d30*/  FSETP.GEU.AND P5, PT, R10, -126, PT ;  /* 0xc2fc00000a00780b */ /* 0x000fe20003fae000 */
[----:B------:R-:W0:Y:S01]  /*0d40*/  MUFU.EX2 R2, R2 ;  /* 0x0000000200027308 */ /* 0x000e220000000800 */
[----:B------:R-:W-:Y:S01]  /*0d50*/  FMUL R12, R12, 1.4426950216293334961 ;  /* 0x3fb8aa3b0c0c7820 */ /* 0x000fe20000400000 */
[----:B------:R-:W-:Y:S01]  /*0d60*/  @!P6 FMUL R8, R8, 0.5 ;  /* 0x3f0000000808e820 */ /* 0x000fe20000400000 */
[----:B-1----:R-:W-:Y:S01]  /*0d70*/  @!P2 FMUL R3, R3, R3 ;  /* 0x000000030303a220 */ /* 0x002fe20000400000 */
[----:B------:R-:W-:Y:S02]  /*0d80*/  SEL R15, R15, RZ, P3 ;  /* 0x000000ff0f0f7207 */ /* 0x000fe40001800000 */
[----:B------:R-:W-:Y:S02]  /*0d90*/  FSETP.GEU.AND P2, PT, R12, -126, PT ;  /* 0xc2fc00000c00780b */ /* 0x000fe40003f4e000 */
[----:B------:R-:W1:Y:S01]  /*0da0*/  MUFU.EX2 R8, R8 ;  /* 0x0000000800087308 */ /* 0x000e620000000800 */
[----:B------:R-:W-:Y:S01]  /*0db0*/  FADD R9, RZ, -R15 ;  /* 0x8000000fff097221 */ /* 0x000fe20000000000 */
[----:B------:R-:W-:Y:S01]  /*0dc0*/  @!P4 FMUL R11, R11, 0.5 ;  /* 0x3f0000000b0bc820 */ /* 0x000fe20000400000 */
[----:B------:R-:W-:Y:S01]  /*0dd0*/  FADD R28, R3, 1 ;  /* 0x3f800000031c7421 */ /* 0x000fe20000000000 */
[----:B------:R-:W-:Y:S01]  /*0de0*/  @!P5 FMUL R10, R10, 0.5 ;  /* 0x3f0000000a0ad820 */ /* 0x000fe20000400000 */
[----:B------:R-:W-:Y:S01]  /*0df0*/  FMUL R9, R9, 1.4426950216293334961 ;  /* 0x3fb8aa3b09097820 */ /* 0x000fe20000400000 */
[----:B0-----:R-:W-:-:S02]  /*0e00*/  @!P1 FMUL R2, R2, R2 ;  /* 0x0000000202029220 */ /* 0x001fc40000400000 */
[----:B------:R-:W0:Y:S01]  /*0e10*/  MUFU.EX2 R11, R11 ;  /* 0x0000000b000b7308 */ /* 0x000e220000000800 */
[----:B------:R-:W-:Y:S01]  /*0e20*/  FSETP.GT.AND P1, PT, R28, 8.50705917302346158658e+37, PT ;  /* 0x7e8000001c00780b */ /* 0x000fe20003f24000 */
[----:B------:R-:W-:Y:S01]  /*0e30*/  FADD R29, R2, 1 ;  /* 0x3f800000021d7421 */ /* 0x000fe20000000000 */
[----:B------:R-:W-:Y:S01]  /*0e40*/  @!P2 FMUL R12, R12, 0.5 ;  /* 0x3f0000000c0ca820 */ /* 0x000fe20000400000 */
[----:B------:R-:W-:-:S04]  /*0e50*/  FSETP.GEU.AND P3, PT, R9, -126, PT ;  /* 0xc2fc00000900780b */ /* 0x000fc80003f6e000 */
[----:B------:R-:W2:Y:S01]  /*0e60*/  MUFU.EX2 R10, R10 ;  /* 0x0000000a000a7308 */ /* 0x000ea20000000800 */
[----:B-1----:R-:W-:Y:S01]  /*0e70*/  @!P6 FMUL R8, R8, R8 ;  /* 0x000000080808e220 */ /* 0x002fe20000400000 */
[----:B------:R-:W-:-:S06]  /*0e80*/  FSETP.GT.AND P6, PT, R29, 8.50705917302346158658e+37, PT ;  /* 0x7e8000001d00780b */ /* 0x000fcc0003fc4000 */
[----:B------:R-:W1:Y:S01]  /*0e90*/  MUFU.EX2 R12, R12 ;  /* 0x0000000c000c7308 */ /* 0x000e620000000800 */
[----:B------:R-:W-:Y:S01]  /*0ea0*/  @P1 FMUL R28, R28, 0.25 ;  /* 0x3e8000001c1c1820 */ /* 0x000fe20000400000 */
[----:B0-----:R-:W-:Y:S01]  /*0eb0*/  @!P4 FMUL R11, R11, R11 ;  /* 0x0000000b0b0bc220 */ /* 0x001fe20000400000 */
[----:B------:R-:W-:Y:S01]  /*0ec0*/  @!P3 FMUL R9, R9, 0.5 ;  /* 0x3f0000000909b820 */ /* 0x000fe20000400000 */
[----:B------:R-:W-:Y:S01]  /*0ed0*/  FADD R26, R8, 1 ;  /* 0x3f800000081a7421 */ /* 0x000fe20000000000 */
[----:B--2---:R-:W-:-:S03]  /*0ee0*/  @!P5 FMUL R10, R10, R10 ;  /* 0x0000000a0a0ad220 */ /* 0x004fc60000400000 */
[----:B------:R-:W0:Y:S01]  /*0ef0*/  MUFU.RCP R8, R28 ;  /* 0x0000001c00087308 */ /* 0x000e220000001000 */
[----:B------:R-:W-:Y:S01]  /*0f00*/  FADD R2, R11, 1 ;  /* 0x3f8000000b027421 */ /* 0x000fe20000000000 */
[----:B------:R-:W-:Y:S01]  /*0f10*/  @P6 FMUL R29, R29, 0.25 ;  /* 0x3e8000001d1d6820 */ /* 0x000fe20000400000 */
[----:B------:R-:W-:-:S05]  /*0f20*/  FADD R27, R10, 1 ;  /* 0x3f8000000a1b7421 */ /* 0x000fca0000000000 */
[----:B------:R-:W2:Y:S01]  /*0f30*/  MUFU.EX2 R3, R9 ;  /* 0x0000000900037308 */ /* 0x000ea20000000800 */
[----:B-1----:R-:W-:Y:S01]  /*0f40*/  @!P2 FMUL R12, R12, R12 ;  /* 0x0000000c0c0ca220 */ /* 0x002fe20000400000 */
[----:B------:R-:W-:Y:S02]  /*0f50*/  FSETP.GT.AND P2, PT, R2, 8.50705917302346158658e+37, PT ;  /* 0x7e8000000200780b */ /* 0x000fe40003f44000 */
[----:B------:R-:W-:-:S04]  /*0f60*/  FSETP.GT.AND P4, PT, R27, 8.50705917302346158658e+37, PT ;  /* 0x7e8000001b00780b */ /* 0x000fc80003f84000 */
[----:B------:R-:W1:Y:S01]  /*0f70*/  MUFU.RCP R9, R29 ;  /* 0x0000001d00097308 */ /* 0x000e620000001000 */
[----:B------:R-:W-:Y:S01]  /*0f80*/  FSEL R10, R24, 1, P1 ;  /* 0x3f800000180a7808 */ /* 0x000fe20000800000 */
[----:B------:R-:W-:Y:S01]  /*0f90*/  FADD R25, R12, 1 ;  /* 0x3f8000000c197421 */ /* 0x000fe20000000000 */
[----:B------:R-:W-:-:S03]  /*0fa0*/  FSETP.GT.AND P5, PT, R26, 8.50705917302346158658e+37, PT ;  /* 0x7e8000001a00780b */ /* 0x000fc60003fa4000 */
[----:B0-----:R-:W-:Y:S01]  /*0fb0*/  FMUL R8, R8, R10 ;  /* 0x0000000a08087220 */ /* 0x001fe20000400000 */
[----:B------:R-:W-:Y:S01]  /*0fc0*/  FSEL R10, R24, 1, P6 ;  /* 0x3f800000180a7808 */ /* 0x000fe20003000000 */
[----:B--2---:R-:W-:Y:S01]  /*0fd0*/  @!P3 FMUL R3, R3, R3 ;  /* 0x000000030303b220 */ /* 0x004fe20000400000 */
[----:B------:R-:W-:Y:S01]  /*0fe0*/  @P2 FMUL R2, R2, 0.25 ;  /* 0x3e80000002022820 */ /* 0x000fe20000400000 */
[----:B------:R-:W-:Y:S01]  /*0ff0*/  FSETP.GT.AND P1, PT, R25, 8.50705917302346158658e+37, PT ;  /* 0x7e8000001900780b */ /* 0x000fe20003f24000 */
[----:B------:R-:W-:Y:S01]  /*1000*/  @P4 FMUL R27, R27, 0.25 ;  /* 0x3e8000001b1b4820 */ /* 0x000fe20000400000 */
[----:B-1----:R-:W-:Y:S01]  /*1010*/  FMUL R9, R9, R10 ;  /* 0x0000000a09097220 */ /* 0x002fe20000400000 */
[----:B------:R-:W-:Y:S02]  /*1020*/  FADD R10, R3, 1 ;  /* 0x3f800000030a7421 */ /* 0x000fe40000000000 */
[----:B------:R0:W1:Y:S01]  /*1030*/  MUFU.RCP R12, R27 ;  /* 0x0000001b000c7308 */ /* 0x0000620000001000 */
[----:B------:R-:W-:-:S02]  /*1040*/  @P5 FMUL R26, R26, 0.25 ;  /* 0x3e8000001a1a5820 */ /* 0x000fc40000400000 */
[----:B------:R-:W-:-:S05]  /*1050*/  FSETP.GT.AND P3, PT, R10, 8.50705917302346158658e+37, PT ;  /* 0x7e8000000a00780b */ /* 0x000fca0003f64000 */
[----:B------:R-:W2:Y:S01]  /*1060*/  MUFU.RCP R2, R2 ;  /* 0x0000000200027308 */ /* 0x000ea20000001000 */
[----:B------:R-:W-:Y:S01]  /*1070*/  @P1 FMUL R25, R25, 0.25 ;  /* 0x3e80000019191820 */ /* 0x000fe20000400000 */
[C---:B------:R-:W-:Y:S02]  /*1080*/  FSEL R3, R24.reuse, 1, P4 ;  /* 0x3f80000018037808 */ /* 0x040fe40002000000 */
[----:B0-----:R-:W-:-:S04]  /*1090*/  FSEL R27, R24, 1, P2 ;  /* 0x3f800000181b7808 */ /* 0x001fc80001000000 */
[----:B------:R0:W3:Y:S01]  /*10a0*/  MUFU.RCP R11, R26 ;  /* 0x0000001a000b7308 */ /* 0x0000e20000001000 */
[----:B-1----:R-:W-:Y:S01]  /*10b0*/  FMUL R12, R12, R3 ;  /* 0x000000030c0c7220 */ /* 0x002fe20000400000 */
[----:B------:R-:W-:Y:S01]  /*10c0*/  @P3 FMUL R10, R10, 0.25 ;  /* 0x3e8000000a0a3820 */ /* 0x000fe20000400000 */
[----:B--2---:R-:W-:-:S05]  /*10d0*/  FMUL R27, R2, R27 ;  /* 0x0000001b021b7220 */ /* 0x004fca0000400000 */
[----:B------:R-:W1:Y:S01]  /*10e0*/  MUFU.RCP R25, R25 ;  /* 0x0000001900197308 */ /* 0x000e620000001000 */
[----:B------:R-:W2:Y:S01]  /*10f0*/  LDC.64 R2, c[0x0][0x228] ;  /* 0x00008a00ff027b82 */ /* 0x000ea20000000a00 */
[----:B0-----:R-:W-:-:S06]  /*1100*/  FSEL R26, R24, 1, P5 ;  /* 0x3f800000181a7808 */ /* 0x001fcc0002800000 */
[----:B------:R-:W0:Y:S01]  /*1110*/  MUFU.RCP R10, R10 ;  /* 0x0000000a000a7308 */ /* 0x000e220000001000 */
[----:B---3--:R-:W-:Y:S01]  /*1120*/  FMUL R11, R11, R26 ;  /* 0x0000001a0b0b7220 */ /* 0x008fe20000400000 */
[----:B------:R-:W-:-:S05]  /*1130*/  FSEL R26, R24, 1, P1 ;  /* 0x3f800000181a7808 */ /* 0x000fca0000800000 */
[----:B-1----:R-:W-:Y:S01]  /*1140*/  FMUL R26, R25, R26 ;  /* 0x0000001a191a7220 */ /* 0x002fe20000400000 */
[----:B------:R-:W-:Y:S01]  /*1150*/  FSEL R25, R24, 1, P3 ;  /* 0x3f80000018197808 */ /* 0x000fe20001800000 */
[----:B------:R-:W-:Y:S01]  /*1160*/  @P0 FMUL R5, R13, R8 ;  /* 0x000000080d050220 */ /* 0x000fe20000400000 */
[----:B------:R-:W-:Y:S01]  /*1170*/  @P0 FMUL R6, R14, R9 ;  /* 0x000000090e060220 */ /* 0x000fe20000400000 */
[----:B------:R-:W-:Y:S02]  /*1180*/  @P0 FMUL R20, R16, R11 ;  /* 0x0000000b10140220 */ /* 0x000fe40000400000 */
[----:B0-----:R-:W-:Y:S01]  /*1190*/  FMUL R24, R10, R25 ;  /* 0x000000190a187220 */ /* 0x001fe20000400000 */
[----:B------:R-:W-:Y:S01]  /*11a0*/  @P0 FMUL R21, R17, R12 ;  /* 0x0000000c11150220 */ /* 0x000fe20000400000 */
[----:B--2---:R-:W-:-:S04]  /*11b0*/  IMAD.WIDE R2, R0, 0x4, R2 ;  /* 0x0000000400027825 */ /* 0x004fc800078e0202 */
[----:B------:R-:W-:Y:S01]  /*11c0*/  @P0 FMUL R22, R18, R27 ;  /* 0x0000001b12160220 */ /* 0x000fe20000400000 */
[----:B------:R-:W-:Y:S01]  /*11d0*/  @P0 FMUL R23, R19, R26 ;  /* 0x0000001a13170220 */ /* 0x000fe20000400000 */
[----:B------:R-:W-:-:S04]  /*11e0*/  @P0 FMUL R7, R15, R24 ;  /* 0x000000180f070220 */ /* 0x000fc80000400000 */
[----:B------:R-:W-:Y:S04]  /*11f0*/  STG.E.128 desc[UR4][R2.64], R20 ;  /* 0x0000001402007986 */ /* 0x000fe8000c101d04 */
[----:B------:R-:W-:Y:S01]  /*1200*/  STG.E.128 desc[UR4][R2.64+0x800], R4 ;  /* 0x0008000402007986 */ /* 0x000fe2000c101d04 */
[----:B------:R-:W-:Y:S05]  /*1210*/  EXIT ;  /* 0x000000000000794d */ /* 0x000fea0003800000 */
.L_x_0:
[----:B------:R-:W-:-:S00]  /*1220*/  BRA `(.L_x_0) ;  /* 0xfffffffc00fc7947 */ /* 0x000fc0000383ffff */
[----:B------:R-:W-:-:S00]  /*1230*/  NOP ;  /* 0x0000000000007918 */ /* 0x000fc00000000000 */
        /* <DEDUP_REMOVED lines=12> */
.L_x_1:


//--------------------- .nv.constant0.triton_poi_fused_cat_24 --------------------------
	.section	.nv.constant0.triton_poi_fused_cat_24,"a",@progbits
	.sectionflags	@""
	.align	4
.nv.constant0.triton_poi_fused_cat_24:
	.zero		564
